//
// Generated by NVIDIA NVVM Compiler
//
// Compiler Build ID: CL-36424714
// Cuda compilation tools, release 13.0, V13.0.88
// Based on NVVM 20.0.0
//

.version 9.0
.target sm_100
.address_size 64

.extern .shared .align 16 .b8 shared[];

.entry _Z9MergeSortPiS_(
	.param .u64 .ptr .align 1 _Z9MergeSortPiS__param_0,
	.param .u64 .ptr .align 1 _Z9MergeSortPiS__param_1
)
{
	.reg .pred 	%p<22>;
	.reg .b32 	%r<134>;
	.reg .b64 	%rd<22>;

	ld.param.u64 	%rd8, [_Z9MergeSortPiS__param_0];
	ld.param.u64 	%rd9, [_Z9MergeSortPiS__param_1];
	cvta.to.global.u64 	%rd1, %rd9;
	cvta.to.global.u64 	%rd10, %rd8;
	mov.u32 	%r64, %tid.x;
	mul.wide.u32 	%rd11, %r64, 4;
	add.s64 	%rd2, %rd10, %rd11;
	ld.global.u32 	%r65, [%rd2];
	shl.b32 	%r66, %r64, 2;
	mov.u32 	%r67, shared;
	add.s32 	%r1, %r67, %r66;
	st.shared.u32 	[%r1], %r65;
	bar.sync 	0;
	mov.b32 	%r110, 1;
$L__BB0_1:
	add.s32 	%r113, %r110, 1;
	shl.b32 	%r4, %r110, 1;
	add.s32 	%r5, %r113, %r110;
	mov.b32 	%r114, 1;
	mov.b32 	%r111, 0;
	mov.u32 	%r112, %r5;
	bra.uni 	$L__BB0_3;
$L__BB0_2:
	add.s32 	%r113, %r114, %r110;
	setp.gt.u32 	%p20, %r113, 64;
	add.s32 	%r112, %r113, %r110;
	add.s32 	%r111, %r111, 1;
	@%p20 bra 	$L__BB0_24;
$L__BB0_3:
	mov.u32 	%r133, %r114;
	min.u32 	%r13, %r112, 65;
	mul.lo.s32 	%r14, %r4, %r111;
	add.s32 	%r114, %r5, %r14;
	min.u32 	%r16, %r114, 65;
	setp.ge.u32 	%p1, %r113, %r16;
	mov.u32 	%r115, %r133;
	mov.u32 	%r116, %r113;
	mov.u32 	%r121, %r133;
	@%p1 bra 	$L__BB0_7;
	mul.wide.u32 	%rd12, %r133, 4;
	add.s64 	%rd21, %rd1, %rd12;
	mov.u32 	%r121, %r133;
	mov.u32 	%r116, %r113;
	mov.u32 	%r115, %r133;
$L__BB0_5:
	shl.b32 	%r70, %r115, 2;
	add.s32 	%r72, %r67, %r70;
	ld.shared.u32 	%r35, [%r72];
	shl.b32 	%r73, %r116, 2;
	add.s32 	%r74, %r67, %r73;
	ld.shared.u32 	%r36, [%r74];
	setp.gt.s32 	%p2, %r35, %r36;
	@%p2 bra 	$L__BB0_19;
	st.global.u32 	[%rd21], %r35;
	add.s32 	%r115, %r115, 1;
	bra.uni 	$L__BB0_20;
$L__BB0_7:
	setp.le.s32 	%p6, %r113, %r115;
	mov.u32 	%r120, %r121;
	@%p6 bra 	$L__BB0_14;
	sub.s32 	%r77, %r113, %r115;
	add.s32 	%r20, %r110, %r14;
	and.b32  	%r21, %r77, 3;
	setp.eq.s32 	%p7, %r21, 0;
	mov.u32 	%r120, %r121;
	mov.u32 	%r119, %r115;
	@%p7 bra 	$L__BB0_12;
	shl.b32 	%r78, %r115, 2;
	add.s32 	%r22, %r67, %r78;
	ld.shared.u32 	%r80, [%r22];
	mul.wide.u32 	%rd13, %r121, 4;
	add.s64 	%rd4, %rd1, %rd13;
	st.global.u32 	[%rd4], %r80;
	add.s32 	%r119, %r115, 1;
	add.s32 	%r120, %r121, 1;
	setp.eq.s32 	%p8, %r21, 1;
	@%p8 bra 	$L__BB0_12;
	ld.shared.u32 	%r81, [%r22+4];
	st.global.u32 	[%rd4+4], %r81;
	add.s32 	%r119, %r115, 2;
	add.s32 	%r120, %r121, 2;
	setp.eq.s32 	%p9, %r21, 2;
	@%p9 bra 	$L__BB0_12;
	ld.shared.u32 	%r82, [%r22+8];
	st.global.u32 	[%rd4+8], %r82;
	add.s32 	%r119, %r115, 3;
	add.s32 	%r120, %r121, 3;
$L__BB0_12:
	sub.s32 	%r83, %r20, %r115;
	setp.lt.u32 	%p10, %r83, 3;
	@%p10 bra 	$L__BB0_14;
$L__BB0_13:
	shl.b32 	%r84, %r119, 2;
	add.s32 	%r86, %r67, %r84;
	ld.shared.u32 	%r87, [%r86];
	mul.wide.u32 	%rd14, %r120, 4;
	add.s64 	%rd15, %rd1, %rd14;
	st.global.u32 	[%rd15], %r87;
	ld.shared.u32 	%r88, [%r86+4];
	st.global.u32 	[%rd15+4], %r88;
	ld.shared.u32 	%r89, [%r86+8];
	st.global.u32 	[%rd15+8], %r89;
	ld.shared.u32 	%r90, [%r86+12];
	st.global.u32 	[%rd15+12], %r90;
	add.s32 	%r119, %r119, 4;
	add.s32 	%r120, %r120, 4;
	setp.eq.s32 	%p11, %r119, %r113;
	@%p11 bra 	$L__BB0_14;
	bra.uni 	$L__BB0_13;
$L__BB0_14:
	setp.ge.s32 	%p12, %r116, %r16;
	@%p12 bra 	$L__BB0_22;
	sub.s32 	%r91, %r13, %r116;
	and.b32  	%r43, %r91, 3;
	setp.eq.s32 	%p13, %r43, 0;
	mov.u32 	%r127, %r120;
	mov.u32 	%r128, %r116;
	@%p13 bra 	$L__BB0_21;
	shl.b32 	%r92, %r116, 2;
	add.s32 	%r44, %r67, %r92;
	ld.shared.u32 	%r94, [%r44];
	mul.wide.u32 	%rd16, %r120, 4;
	add.s64 	%rd7, %rd1, %rd16;
	st.global.u32 	[%rd7], %r94;
	add.s32 	%r128, %r116, 1;
	add.s32 	%r127, %r120, 1;
	setp.eq.s32 	%p14, %r43, 1;
	@%p14 bra 	$L__BB0_21;
	ld.shared.u32 	%r95, [%r44+4];
	st.global.u32 	[%rd7+4], %r95;
	add.s32 	%r128, %r116, 2;
	add.s32 	%r127, %r120, 2;
	setp.eq.s32 	%p15, %r43, 2;
	@%p15 bra 	$L__BB0_21;
	ld.shared.u32 	%r96, [%r44+8];
	st.global.u32 	[%rd7+8], %r96;
	add.s32 	%r128, %r116, 3;
	add.s32 	%r127, %r120, 3;
	bra.uni 	$L__BB0_21;
$L__BB0_19:
	st.global.u32 	[%rd21], %r36;
	add.s32 	%r116, %r116, 1;
$L__BB0_20:
	add.s32 	%r121, %r121, 1;
	setp.lt.s32 	%p3, %r115, %r113;
	setp.lt.s32 	%p4, %r116, %r16;
	and.pred  	%p5, %p3, %p4;
	add.s64 	%rd21, %rd21, 4;
	@%p5 bra 	$L__BB0_5;
	bra.uni 	$L__BB0_7;
$L__BB0_21:
	sub.s32 	%r97, %r116, %r13;
	setp.gt.u32 	%p16, %r97, -4;
	@%p16 bra 	$L__BB0_22;
	bra.uni 	$L__BB0_26;
$L__BB0_22:
	setp.gt.u32 	%p18, %r133, 64;
	@%p18 bra 	$L__BB0_2;
$L__BB0_23:
	mul.wide.u32 	%rd19, %r133, 4;
	add.s64 	%rd20, %rd1, %rd19;
	ld.global.u32 	%r105, [%rd20];
	shl.b32 	%r106, %r133, 2;
	add.s32 	%r108, %r67, %r106;
	st.shared.u32 	[%r108], %r105;
	add.s32 	%r133, %r133, 1;
	setp.lt.u32 	%p19, %r133, %r16;
	@%p19 bra 	$L__BB0_23;
	bra.uni 	$L__BB0_2;
$L__BB0_24:
	bar.sync 	0;
	setp.lt.u32 	%p21, %r110, 32;
	mov.u32 	%r110, %r4;
	@%p21 bra 	$L__BB0_1;
	ld.shared.u32 	%r109, [%r1];
	st.global.u32 	[%rd2], %r109;
	ret;
$L__BB0_26:
	shl.b32 	%r98, %r128, 2;
	add.s32 	%r100, %r67, %r98;
	ld.shared.u32 	%r101, [%r100];
	mul.wide.u32 	%rd17, %r127, 4;
	add.s64 	%rd18, %rd1, %rd17;
	st.global.u32 	[%rd18], %r101;
	ld.shared.u32 	%r102, [%r100+4];
	st.global.u32 	[%rd18+4], %r102;
	ld.shared.u32 	%r103, [%r100+8];
	st.global.u32 	[%rd18+8], %r103;
	ld.shared.u32 	%r104, [%r100+12];
	st.global.u32 	[%rd18+12], %r104;
	add.s32 	%r128, %r128, 4;
	add.s32 	%r127, %r127, 4;
	setp.eq.s32 	%p17, %r128, %r13;
	@%p17 bra 	$L__BB0_22;
	bra.uni 	$L__BB0_26;

}


// ===== COMPILED SASS (sm_100) =====

	.target	sm_100

	.elftype	@"ET_EXEC"


//--------------------- .note.nv.tkinfo           --------------------------
	.section	.note.nv.tkinfo,"",@"SHT_NOTE"
	.sectionflags	@"SHF_NOTE_NV_TKINFO"
	.tkinfo
        /*0018*/ 	.word	0x00000002
        /*0030*/ 	.string	""
        /*0030*/ 	.string	"ptxas"
        /*0030*/ 	.string	"Cuda compilation tools, release 13.0, V13.0.88"
        /*0030*/ 	.string	"Build cuda_13.0.r13.0/compiler.36424714_0"
        /*0030*/ 	.string	"-arch sm_100 -m 64 "



//--------------------- .note.nv.cuinfo           --------------------------
	.section	.note.nv.cuinfo,"",@"SHT_NOTE"
	.sectionflags	@"SHF_NOTE_NV_CUINFO"
        /*0018*/ 	.short	0x0002
        /*001a*/ 	.short	0x0064
        /*001c*/ 	.short	0x0082
	.zero		2


//--------------------- .nv.info                  --------------------------
	.section	.nv.info,"",@"SHT_CUDA_INFO"
	.align	4


	//----- nvinfo : EIATTR_REGCOUNT
	.align		4
        /*0000*/ 	.byte	0x04, 0x2f
        /*0002*/ 	.short	(.L_1 - .L_0)
	.align		4
.L_0:
        /*0004*/ 	.word	index@(_Z9MergeSortPiS_)
        /*0008*/ 	.word	0x00000020


	//----- nvinfo : EIATTR_FRAME_SIZE
	.align		4
.L_1:
        /*000c*/ 	.byte	0x04, 0x11
        /*000e*/ 	.short	(.L_3 - .L_2)
	.align		4
.L_2:
        /*0010*/ 	.word	index@(_Z9MergeSortPiS_)
        /*0014*/ 	.word	0x00000000


	//----- nvinfo : EIATTR_MIN_STACK_SIZE
	.align		4
.L_3:
        /*0018*/ 	.byte	0x04, 0x12
        /*001a*/ 	.short	(.L_5 - .L_4)
	.align		4
.L_4:
        /*001c*/ 	.word	index@(_Z9MergeSortPiS_)
        /*0020*/ 	.word	0x00000000
.L_5:


//--------------------- .nv.compat                --------------------------
	.section	.nv.compat,"",@"SHT_CUDA_COMPAT_INFO"
	.align	4
        /*0000*/ 	.byte	0x02, 0x09, 0x00, 0x00, 0x02, 0x02, 0x01, 0x00, 0x02, 0x05, 0x05, 0x00, 0x03, 0x07, 0x01, 0x01
        /*0010*/ 	.byte	0x02, 0x03, 0x00, 0x00, 0x02, 0x06, 0x01, 0x00, 0x04, 0x0b, 0x08, 0x00, 0x09, 0x00, 0x00, 0x00
        /*0020*/ 	.byte	0x00, 0x00, 0x00, 0x00


//--------------------- .nv.info._Z9MergeSortPiS_ --------------------------
	.section	.nv.info._Z9MergeSortPiS_,"",@"SHT_CUDA_INFO"
	.sectionflags	@""
	.align	4


	//----- nvinfo : EIATTR_CUDA_API_VERSION
	.align		4
        /*0000*/ 	.byte	0x04, 0x37
        /*0002*/ 	.short	(.L_7 - .L_6)
.L_6:
        /*0004*/ 	.word	0x00000082


	//----- nvinfo : EIATTR_KPARAM_INFO
	.align		4
.L_7:
        /*0008*/ 	.byte	0x04, 0x17
        /*000a*/ 	.short	(.L_9 - .L_8)
.L_8:
        /*000c*/ 	.word	0x00000000
        /*0010*/ 	.short	0x0001
        /*0012*/ 	.short	0x0008
        /*0014*/ 	.byte	0x00, 0xf5, 0x21, 0x00


	//----- nvinfo : EIATTR_KPARAM_INFO
	.align		4
.L_9:
        /*0018*/ 	.byte	0x04, 0x17
        /*001a*/ 	.short	(.L_11 - .L_10)
.L_10:
        /*001c*/ 	.word	0x00000000
        /*0020*/ 	.short	0x0000
        /*0022*/ 	.short	0x0000
        /*0024*/ 	.byte	0x00, 0xf5, 0x21, 0x00


	//----- nvinfo : EIATTR_SPARSE_MMA_MASK
	.align		4
.L_11:
        /*0028*/ 	.byte	0x03, 0x50
        /*002a*/ 	.short	0x0000


	//----- nvinfo : EIATTR_MAXREG_COUNT
	.align		4
        /*002c*/ 	.byte	0x03, 0x1b
        /*002e*/ 	.short	0x00ff


	//----- nvinfo : EIATTR_NUM_BARRIERS
	.align		4
        /*0030*/ 	.byte	0x02, 0x4c
        /*0032*/ 	.byte	0x01
	.zero		1


	//----- nvinfo : EIATTR_MERCURY_ISA_VERSION
	.align		4
        /*0034*/ 	.byte	0x03, 0x5f
        /*0036*/ 	.short	0x0101


	//----- nvinfo : EIATTR_VRC_CTA_INIT_COUNT
	.align		4
        /*0038*/ 	.byte	0x02, 0x4a
	.zero		1
	.zero		1


	//----- nvinfo : EIATTR_EXIT_INSTR_OFFSETS
	.align		4
        /*003c*/ 	.byte	0x04, 0x1c
        /*003e*/ 	.short	(.L_13 - .L_12)


	//   ....[0]....
.L_12:
        /*0040*/ 	.word	0x00001770


	//----- nvinfo : EIATTR_CBANK_PARAM_SIZE
	.align		4
.L_13:
        /*0044*/ 	.byte	0x03, 0x19
        /*0046*/ 	.short	0x0010


	//----- nvinfo : EIATTR_PARAM_CBANK
	.align		4
        /*0048*/ 	.byte	0x04, 0x0a
        /*004a*/ 	.short	(.L_15 - .L_14)
	.align		4
.L_14:
        /*004c*/ 	.word	index@(.nv.constant0._Z9MergeSortPiS_)
        /*0050*/ 	.short	0x0380
        /*0052*/ 	.short	0x0010


	//----- nvinfo : EIATTR_SW_WAR
	.align		4
.L_15:
        /*0054*/ 	.byte	0x04, 0x36
        /*0056*/ 	.short	(.L_17 - .L_16)
.L_16:
        /*0058*/ 	.word	0x00000008
.L_17:


//--------------------- .nv.callgraph             --------------------------
	.section	.nv.callgraph,"",@"SHT_CUDA_CALLGRAPH"
	.align	4
	.sectionentsize	8
	.align		4
        /*0000*/ 	.word	0x00000000
	.align		4
        /*0004*/ 	.word	0xffffffff
	.align		4
        /*0008*/ 	.word	0x00000000
	.align		4
        /*000c*/ 	.word	0xfffffffe
	.align		4
        /*0010*/ 	.word	0x00000000
	.align		4
        /*0014*/ 	.word	0xfffffffd
	.align		4
        /*0018*/ 	.word	0x00000000
	.align		4
        /*001c*/ 	.word	0xfffffffc


//--------------------- .text._Z9MergeSortPiS_    --------------------------
	.section	.text._Z9MergeSortPiS_,"ax",@progbits
	.align	128
.text._Z9MergeSortPiS_:
        .type           _Z9MergeSortPiS_,@function
        .size           _Z9MergeSortPiS_,(.L_x_21 - _Z9MergeSortPiS_)
        .other          _Z9MergeSortPiS_,@"STO_CUDA_ENTRY STV_DEFAULT"
_Z9MergeSortPiS_:
[----:B------:R-:W-:Y:S01]  /*0000*/  LDC R1, c[0x0][0x37c] ;  /* 0x0000df00ff017b82 */ /* 0x000fe20000000800 */
[----:B------:R-:W0:Y:S07]  /*0010*/  S2R R7, SR_TID.X ;  /* 0x0000000000077919 */ /* 0x000e2e0000002100 */
[----:B------:R-:W0:Y:S01]  /*0020*/  LDC.64 R2, c[0x0][0x380] ;  /* 0x0000e000ff027b82 */ /* 0x000e220000000a00 */
[----:B------:R-:W1:Y:S01]  /*0030*/  LDCU.64 UR8, c[0x0][0x358] ;  /* 0x00006b00ff0877ac */ /* 0x000e620008000a00 */
[----:B0-----:R-:W-:-:S05]  /*0040*/  IMAD.WIDE.U32 R2, R7, 0x4, R2 ;  /* 0x0000000407027825 */ /* 0x001fca00078e0002 */
[----:B-1----:R-:W2:Y:S01]  /*0050*/  LDG.E R5, desc[UR8][R2.64] ;  /* 0x0000000802057981 */ /* 0x002ea2000c1e1900 */
[----:B------:R-:W0:Y:S01]  /*0060*/  S2UR UR5, SR_CgaCtaId ;  /* 0x00000000000579c3 */ /* 0x000e220000008800 */
[----:B------:R-:W-:Y:S02]  /*0070*/  UMOV UR4, 0x400 ;  /* 0x0000040000047882 */ /* 0x000fe40000000000 */
[----:B0-----:R-:W-:-:S03]  /*0080*/  ULEA UR4, UR5, UR4, 0x18 ;  /* 0x0000000405047291 */ /* 0x001fc6000f8ec0ff */
[----:B------:R-:W-:-:S03]  /*0090*/  UMOV UR5, 0x1 ;  /* 0x0000000100057882 */ /* 0x000fc60000000000 */
[----:B------:R-:W-:-:S05]  /*00a0*/  LEA R0, R7, UR4, 0x2 ;  /* 0x0000000407007c11 */ /* 0x000fca000f8e10ff */
[----:B--2---:R0:W-:Y:S01]  /*00b0*/  STS [R0], R5 ;  /* 0x0000000500007388 */ /* 0x0041e20000000800 */
[----:B------:R-:W-:Y:S06]  /*00c0*/  BAR.SYNC.DEFER_BLOCKING 0x0 ;  /* 0x0000000000007b1d */ /* 0x000fec0000010000 */
.L_x_19:
[----:B------:R-:W-:Y:S01]  /*00d0*/  UIADD3 UR7, UPT, UPT, UR5, 0x1, URZ ;  /* 0x0000000105077890 */ /* 0x000fe2000fffe0ff */
[----:B------:R-:W-:Y:S01]  /*00e0*/  IMAD.MOV.U32 R8, RZ, RZ, 0x1 ;  /* 0x00000001ff087424 */ /* 0x000fe200078e00ff */
[----:B------:R-:W-:Y:S01]  /*00f0*/  USHF.L.U32 UR6, UR5, 0x1, URZ ;  /* 0x0000000105067899 */ /* 0x000fe200080006ff */
[----:B------:R-:W-:Y:S01]  /*0100*/  IMAD.MOV.U32 R20, RZ, RZ, RZ ;  /* 0x000000ffff147224 */ /* 0x000fe200078e00ff */
[----:B------:R-:W-:Y:S02]  /*0110*/  UIADD3 UR10, UPT, UPT, UR7, UR5, URZ ;  /* 0x00000005070a7290 */ /* 0x000fe4000fffe0ff */
[----:B------:R-:W-:-:S04]  /*0120*/  IMAD.U32 R18, RZ, RZ, UR7 ;  /* 0x00000007ff127e24 */ /* 0x000fc8000f8e00ff */
[----:B--234-:R-:W-:-:S07]  /*0130*/  MOV R11, UR10 ;  /* 0x0000000a000b7c02 */ /* 0x01cfce0008000f00 */
.L_x_18:
[----:B--2---:R-:W-:Y:S01]  /*0140*/  IMAD R14, R20, UR6, RZ ;  /* 0x00000006140e7c24 */ /* 0x004fe2000f8e02ff */
[----:B------:R-:W-:Y:S01]  /*0150*/  MOV R22, R18 ;  /* 0x0000001200167202 */ /* 0x000fe20000000f00 */
[--C-:B---34-:R-:W-:Y:S02]  /*0160*/  IMAD.MOV.U32 R7, RZ, RZ, R8.reuse ;  /* 0x000000ffff077224 */ /* 0x118fe400078e0008 */
[----:B------:R-:W-:Y:S02]  /*0170*/  VIADD R12, R14, UR10 ;  /* 0x0000000a0e0c7c36 */ /* 0x000fe40008000000 */
[----:B------:R-:W-:Y:S02]  /*0180*/  IMAD.MOV.U32 R10, RZ, RZ, R8 ;  /* 0x000000ffff0a7224 */ /* 0x000fe400078e0008 */
[----:B------:R-:W-:Y:S01]  /*0190*/  IMAD.MOV.U32 R6, RZ, RZ, R7 ;  /* 0x000000ffff067224 */ /* 0x000fe200078e0007 */
[----:B------:R-:W-:-:S04]  /*01a0*/  VIMNMX.U32 R9, PT, PT, R12, 0x41, PT ;  /* 0x000000410c097848 */ /* 0x000fc80003fe0000 */
[----:B------:R-:W-:-:S13]  /*01b0*/  ISETP.GE.U32.AND P0, PT, R18, R9, PT ;  /* 0x000000091200720c */ /* 0x000fda0003f06070 */
[----:B------:R-:W-:Y:S05]  /*01c0*/  @P0 BRA `(.L_x_0) ;  /* 0x0000000000600947 */ /* 0x000fea0003800000 */
[----:B0-----:R-:W0:Y:S01]  /*01d0*/  LDC.64 R4, c[0x0][0x388] ;  /* 0x0000e200ff047b82 */ /* 0x001e220000000a00 */
[----:B------:R-:W-:Y:S02]  /*01e0*/  IMAD.MOV.U32 R6, RZ, RZ, R10 ;  /* 0x000000ffff067224 */ /* 0x000fe400078e000a */
[----:B------:R-:W-:Y:S02]  /*01f0*/  IMAD.MOV.U32 R22, RZ, RZ, R18 ;  /* 0x000000ffff167224 */ /* 0x000fe400078e0012 */
[----:B------:R-:W-:Y:S02]  /*0200*/  IMAD.MOV.U32 R7, RZ, RZ, R10 ;  /* 0x000000ffff077224 */ /* 0x000fe400078e000a */
[----:B0-----:R-:W-:-:S04]  /*0210*/  IMAD.WIDE.U32 R4, R10, 0x4, R4 ;  /* 0x000000040a047825 */ /* 0x001fc800078e0004 */
[----:B------:R-:W-:Y:S01]  /*0220*/  IMAD.MOV.U32 R8, RZ, RZ, R4 ;  /* 0x000000ffff087224 */ /* 0x000fe200078e0004 */
[----:B------:R-:W-:-:S07]  /*0230*/  MOV R13, R5 ;  /* 0x00000005000d7202 */ /* 0x000fce0000000f00 */
.L_x_1:
[----:B------:R-:W-:Y:S02]  /*0240*/  LEA R4, R7, UR4, 0x2 ;  /* 0x0000000407047c11 */ /* 0x000fe4000f8e10ff */
[----:B------:R-:W-:Y:S02]  /*0250*/  LEA R5, R22, UR4, 0x2 ;  /* 0x0000000416057c11 */ /* 0x000fe4000f8e10ff */
[----:B------:R-:W-:Y:S01]  /*0260*/  IADD3 R6, PT, PT, R6, 0x1, RZ ;  /* 0x0000000106067810 */ /* 0x000fe20007ffe0ff */
[----:B------:R0:W-:Y:S04]  /*0270*/  LDS R15, [R4] ;  /* 0x00000000040f7984 */ /* 0x0001e80000000800 */
[----:B------:R1:W2:Y:S01]  /*0280*/  LDS R16, [R5] ;  /* 0x0000000005107984 */ /* 0x0002a20000000800 */
[----:B0-----:R-:W-:Y:S01]  /*0290*/  IMAD.MOV.U32 R4, RZ, RZ, R8 ;  /* 0x000000ffff047224 */ /* 0x001fe200078e0008 */
[----:B-1----:R-:W-:-:S04]  /*02a0*/  MOV R5, R13 ;  /* 0x0000000d00057202 */ /* 0x002fc80000000f00 */
[----:B------:R-:W-:-:S05]  /*02b0*/  IADD3 R8, P1, PT, R4, 0x4, RZ ;  /* 0x0000000404087810 */ /* 0x000fca0007f3e0ff */
[----:B------:R-:W-:Y:S01]  /*02c0*/  IMAD.X R13, RZ, RZ, R5, P1 ;  /* 0x000000ffff0d7224 */ /* 0x000fe200008e0605 */
[----:B--2---:R-:W-:-:S13]  /*02d0*/  ISETP.GT.AND P0, PT, R15, R16, PT ;  /* 0x000000100f00720c */ /* 0x004fda0003f04270 */
[----:B------:R-:W-:Y:S01]  /*02e0*/  @P0 VIADD R22, R22, 0x1 ;  /* 0x0000000116160836 */ /* 0x000fe20000000000 */
[----:B------:R1:W-:Y:S01]  /*02f0*/  @!P0 STG.E desc[UR8][R4.64], R15 ;  /* 0x0000000f04008986 */ /* 0x0003e2000c101908 */
[----:B------:R-:W-:-:S03]  /*0300*/  @!P0 VIADD R7, R7, 0x1 ;  /* 0x0000000107078836 */ /* 0x000fc60000000000 */
[----:B------:R1:W-:Y:S01]  /*0310*/  @P0 STG.E desc[UR8][R4.64], R16 ;  /* 0x0000001004000986 */ /* 0x0003e2000c101908 */
[----:B------:R-:W-:Y:S02]  /*0320*/  ISETP.GE.AND P0, PT, R22, R9, PT ;  /* 0x000000091600720c */ /* 0x000fe40003f06270 */
[----:B------:R-:W-:-:S13]  /*0330*/  ISETP.LT.AND P2, PT, R7, R18, PT ;  /* 0x000000120700720c */ /* 0x000fda0003f41270 */
[----:B-1----:R-:W-:Y:S05]  /*0340*/  @!P0 BRA P2, `(.L_x_1) ;  /* 0xfffffffc00bc8947 */ /* 0x002fea000103ffff */
.L_x_0:
[----:B------:R-:W-:Y:S01]  /*0350*/  ISETP.GT.AND P0, PT, R18, R7, PT ;  /* 0x000000071200720c */ /* 0x000fe20003f04270 */
[----:B------:R-:W-:Y:S01]  /*0360*/  IMAD.MOV.U32 R8, RZ, RZ, R12 ;  /* 0x000000ffff087224 */ /* 0x000fe200078e000c */
[----:B------:R-:W-:Y:S01]  /*0370*/  VIMNMX.U32 R11, PT, PT, R11, 0x41, PT ;  /* 0x000000410b0b7848 */ /* 0x000fe20003fe0000 */
[----:B------:R-:W-:-:S10]  /*0380*/  IMAD.MOV.U32 R21, RZ, RZ, R6 ;  /* 0x000000ffff157224 */ /* 0x000fd400078e0006 */
[----:B------:R-:W-:Y:S05]  /*0390*/  @!P0 BRA `(.L_x_2) ;  /* 0x0000000400ec8947 */ /* 0x000fea0003800000 */
[--C-:B------:R-:W-:Y:S01]  /*03a0*/  IMAD.IADD R4, R18, 0x1, -R7.reuse ;  /* 0x0000000112047824 */ /* 0x100fe200078e0a07 */
[----:B0-----:R-:W-:Y:S01]  /*03b0*/  IADD3 R5, PT, PT, -R7, UR5, R14 ;  /* 0x0000000507057c10 */ /* 0x001fe2000fffe10e */
[----:B------:R-:W-:Y:S01]  /*03c0*/  IMAD.MOV.U32 R19, RZ, RZ, R7 ;  /* 0x000000ffff137224 */ /* 0x000fe200078e0007 */
[----:B------:R-:W-:Y:S02]  /*03d0*/  MOV R21, R6 ;  /* 0x0000000600157202 */ /* 0x000fe40000000f00 */
[----:B------:R-:W-:Y:S02]  /*03e0*/  LOP3.LUT P1, R12, R4, 0x3, RZ, 0xc0, !PT ;  /* 0x00000003040c7812 */ /* 0x000fe4000782c0ff */
[----:B------:R-:W-:-:S11]  /*03f0*/  ISETP.GE.U32.AND P0, PT, R5, 0x3, PT ;  /* 0x000000030500780c */ /* 0x000fd60003f06070 */
[----:B------:R-:W-:Y:S05]  /*0400*/  @!P1 BRA `(.L_x_3) ;  /* 0x0000000000489947 */ /* 0x000fea0003800000 */
[C---:B------:R-:W-:Y:S01]  /*0410*/  LEA R14, R7.reuse, UR4, 0x2 ;  /* 0x00000004070e7c11 */ /* 0x040fe2000f8e10ff */
[----:B------:R-:W0:Y:S01]  /*0420*/  LDC.64 R4, c[0x0][0x388] ;  /* 0x0000e200ff047b82 */ /* 0x000e220000000a00 */
[----:B------:R-:W-:Y:S01]  /*0430*/  ISETP.NE.AND P1, PT, R12, 0x1, PT ;  /* 0x000000010c00780c */ /* 0x000fe20003f25270 */
[----:B------:R-:W-:Y:S02]  /*0440*/  VIADD R19, R7, 0x1 ;  /* 0x0000000107137836 */ /* 0x000fe40000000000 */
[----:B------:R-:W1:Y:S01]  /*0450*/  LDS R13, [R14] ;  /* 0x000000000e0d7984 */ /* 0x000e620000000800 */
[C---:B------:R-:W-:Y:S02]  /*0460*/  VIADD R21, R6.reuse, 0x1 ;  /* 0x0000000106157836 */ /* 0x040fe40000000000 */
[----:B0-----:R-:W-:-:S05]  /*0470*/  IMAD.WIDE.U32 R4, R6, 0x4, R4 ;  /* 0x0000000406047825 */ /* 0x001fca00078e0004 */
[----:B-1----:R0:W-:Y:S02]  /*0480*/  STG.E desc[UR8][R4.64], R13 ;  /* 0x0000000d04007986 */ /* 0x0021e4000c101908 */
[----:B------:R-:W-:Y:S05]  /*0490*/  @!P1 BRA `(.L_x_3) ;  /* 0x0000000000249947 */ /* 0x000fea0003800000 */
[----:B------:R-:W-:Y:S01]  /*04a0*/  ISETP.NE.AND P1, PT, R12, 0x2, PT ;  /* 0x000000020c00780c */ /* 0x000fe20003f25270 */
[----:B0-----:R-:W0:Y:S01]  /*04b0*/  LDS R13, [R14+0x4] ;  /* 0x000004000e0d7984 */ /* 0x001e220000000800 */
[----:B------:R-:W-:Y:S01]  /*04c0*/  IADD3 R19, PT, PT, R7, 0x2, RZ ;  /* 0x0000000207137810 */ /* 0x000fe20007ffe0ff */
[----:B------:R-:W-:-:S10]  /*04d0*/  VIADD R21, R6, 0x2 ;  /* 0x0000000206157836 */ /* 0x000fd40000000000 */
[----:B------:R-:W1:Y:S01]  /*04e0*/  @P1 LDS R15, [R14+0x8] ;  /* 0x000008000e0f1984 */ /* 0x000e620000000800 */
[----:B------:R-:W-:Y:S02]  /*04f0*/  @P1 VIADD R19, R7, 0x3 ;  /* 0x0000000307131836 */ /* 0x000fe40000000000 */
[----:B------:R-:W-:Y:S01]  /*0500*/  @P1 VIADD R21, R6, 0x3 ;  /* 0x0000000306151836 */ /* 0x000fe20000000000 */
[----:B0-----:R2:W-:Y:S04]  /*0510*/  STG.E desc[UR8][R4.64+0x4], R13 ;  /* 0x0000040d04007986 */ /* 0x0015e8000c101908 */
[----:B-1----:R2:W-:Y:S02]  /*0520*/  @P1 STG.E desc[UR8][R4.64+0x8], R15 ;  /* 0x0000080f04001986 */ /* 0x0025e4000c101908 */
.L_x_3:
[----:B------:R-:W-:Y:S05]  /*0530*/  @!P0 BRA `(.L_x_2) ;  /* 0x0000000400848947 */ /* 0x000fea0003800000 */
[----:B0-2---:R-:W0:Y:S01]  /*0540*/  LDC.64 R4, c[0x0][0x388] ;  /* 0x0000e200ff047b82 */ /* 0x005e220000000a00 */
[----:B------:R-:W-:-:S13]  /*0550*/  ISETP.GE.AND P0, PT, R19, R18, PT ;  /* 0x000000121300720c */ /* 0x000fda0003f06270 */
[----:B------:R-:W-:Y:S05]  /*0560*/  @P0 BRA `(.L_x_4) ;  /* 0x0000000400400947 */ /* 0x000fea0003800000 */
[----:B------:R-:W-:Y:S02]  /*0570*/  IADD3 R6, PT, PT, -R19, R18, RZ ;  /* 0x0000001213067210 */ /* 0x000fe40007ffe1ff */
[----:B------:R-:W-:Y:S02]  /*0580*/  PLOP3.LUT P0, PT, PT, PT, PT, 0x80, 0x8 ;  /* 0x000000000008781c */ /* 0x000fe40003f0f070 */
[----:B------:R-:W-:-:S13]  /*0590*/  ISETP.GT.AND P1, PT, R6, 0xc, PT ;  /* 0x0000000c0600780c */ /* 0x000fda0003f24270 */
[----:B------:R-:W-:Y:S05]  /*05a0*/  @!P1 BRA `(.L_x_5) ;  /* 0x0000000000bc9947 */ /* 0x000fea0003800000 */
[----:B------:R-:W1:Y:S01]  /*05b0*/  LDC.64 R6, c[0x0][0x388] ;  /* 0x0000e200ff067b82 */ /* 0x000e620000000a00 */
[----:B------:R-:W-:Y:S01]  /*05c0*/  PLOP3.LUT P0, PT, PT, PT, PT, 0x8, 0x80 ;  /* 0x000000000080781c */ /* 0x000fe20003f0e170 */
[----:B------:R-:W-:-:S12]  /*05d0*/  VIADD R24, R18, 0xfffffff4 ;  /* 0xfffffff412187836 */ /* 0x000fd80000000000 */
.L_x_6:
[----:B------:R-:W-:Y:S01]  /*05e0*/  LEA R23, R19, UR4, 0x2 ;  /* 0x0000000413177c11 */ /* 0x000fe2000f8e10ff */
[----:B-12---:R-:W-:-:S04]  /*05f0*/  IMAD.WIDE.U32 R14, R21, 0x4, R6 ;  /* 0x00000004150e7825 */ /* 0x006fc800078e0006 */
[----:B------:R-:W1:Y:S01]  /*0600*/  LDS R17, [R23+0x8] ;  /* 0x0000080017117984 */ /* 0x000e620000000800 */
[----:B------:R-:W-:-:S03]  /*0610*/  VIADD R19, R19, 0x10 ;  /* 0x0000001013137836 */ /* 0x000fc60000000000 */
[----:B------:R-:W2:Y:S02]  /*0620*/  LDS R16, [R23+0xc] ;  /* 0x00000c0017107984 */ /* 0x000ea40000000800 */
[----:B------:R-:W-:Y:S02]  /*0630*/  ISETP.GE.AND P1, PT, R19, R24, PT ;  /* 0x000000181300720c */ /* 0x000fe40003f26270 */
[----:B------:R-:W3:Y:S04]  /*0640*/  LDS R27, [R23] ;  /* 0x00000000171b7984 */ /* 0x000ee80000000800 */
[----:B------:R-:W4:Y:S04]  /*0650*/  LDS R12, [R23+0x4] ;  /* 0x00000400170c7984 */ /* 0x000f280000000800 */
[----:B------:R-:W5:Y:S04]  /*0660*/  LDS R29, [R23+0x10] ;  /* 0x00001000171d7984 */ /* 0x000f680000000800 */
[----:B------:R-:W0:Y:S04]  /*0670*/  LDS R13, [R23+0x1c] ;  /* 0x00001c00170d7984 */ /* 0x000e280000000800 */
[----:B------:R-:W0:Y:S04]  /*0680*/  LDS R26, [R23+0x14] ;  /* 0x00001400171a7984 */ /* 0x000e280000000800 */
[----:B------:R-:W0:Y:S04]  /*0690*/  LDS R28, [R23+0x18] ;  /* 0x00001800171c7984 */ /* 0x000e280000000800 */
[----:B------:R-:W0:Y:S04]  /*06a0*/  LDS R25, [R23+0x20] ;  /* 0x0000200017197984 */ /* 0x000e280000000800 */
[----:B-1----:R1:W-:Y:S04]  /*06b0*/  STG.E desc[UR8][R14.64+0x8], R17 ;  /* 0x000008110e007986 */ /* 0x0023e8000c101908 */
[----:B--2---:R2:W-:Y:S04]  /*06c0*/  STG.E desc[UR8][R14.64+0xc], R16 ;  /* 0x00000c100e007986 */ /* 0x0045e8000c101908 */
[----:B---3--:R-:W-:Y:S01]  /*06d0*/  STG.E desc[UR8][R14.64], R27 ;  /* 0x0000001b0e007986 */ /* 0x008fe2000c101908 */
[----:B-1----:R-:W-:-:S03]  /*06e0*/  VIADD R17, R21, 0x4 ;  /* 0x0000000415117836 */ /* 0x002fc60000000000 */
[----:B----4-:R1:W-:Y:S01]  /*06f0*/  STG.E desc[UR8][R14.64+0x4], R12 ;  /* 0x0000040c0e007986 */ /* 0x0103e2000c101908 */
[----:B--2---:R-:W-:-:S03]  /*0700*/  IMAD.WIDE.U32 R16, R17, 0x4, R6 ;  /* 0x0000000411107825 */ /* 0x004fc600078e0006 */
[----:B------:R-:W2:Y:S04]  /*0710*/  LDS R15, [R23+0x28] ;  /* 0x00002800170f7984 */ /* 0x000ea80000000800 */
[----:B-----5:R3:W-:Y:S04]  /*0720*/  STG.E desc[UR8][R16.64], R29 ;  /* 0x0000001d10007986 */ /* 0x0207e8000c101908 */
[----:B0-----:R0:W-:Y:S01]  /*0730*/  STG.E desc[UR8][R16.64+0xc], R13 ;  /* 0x00000c0d10007986 */ /* 0x0011e2000c101908 */
[----:B-1----:R-:W-:-:S03]  /*0740*/  IADD3 R14, PT, PT, R21, 0xc, RZ ;  /* 0x0000000c150e7810 */ /* 0x002fc60007ffe0ff */
[----:B------:R-:W-:Y:S01]  /*0750*/  STG.E desc[UR8][R16.64+0x4], R26 ;  /* 0x0000041a10007986 */ /* 0x000fe2000c101908 */
[----:B---3--:R-:W-:-:S03]  /*0760*/  VIADD R29, R21, 0x8 ;  /* 0x00000008151d7836 */ /* 0x008fc60000000000 */
[----:B------:R-:W-:Y:S01]  /*0770*/  STG.E desc[UR8][R16.64+0x8], R28 ;  /* 0x0000081c10007986 */ /* 0x000fe2000c101908 */
[----:B------:R-:W-:Y:S02]  /*0780*/  VIADD R21, R21, 0x10 ;  /* 0x0000001015157836 */ /* 0x000fe40000000000 */
[--C-:B0-----:R-:W-:Y:S01]  /*0790*/  IMAD.WIDE.U32 R12, R29, 0x4, R6.reuse ;  /* 0x000000041d0c7825 */ /* 0x101fe200078e0006 */
[----:B------:R-:W0:Y:S04]  /*07a0*/  LDS R27, [R23+0x24] ;  /* 0x00002400171b7984 */ /* 0x000e280000000800 */
[----:B------:R-:W-:Y:S04]  /*07b0*/  STG.E desc[UR8][R12.64], R25 ;  /* 0x000000190c007986 */ /* 0x000fe8000c101908 */
[----:B------:R-:W1:Y:S04]  /*07c0*/  LDS R28, [R23+0x2c] ;  /* 0x00002c00171c7984 */ /* 0x000e680000000800 */
[----:B------:R-:W3:Y:S04]  /*07d0*/  LDS R26, [R23+0x30] ;  /* 0x00003000171a7984 */ /* 0x000ee80000000800 */
[----:B------:R-:W4:Y:S04]  /*07e0*/  LDS R25, [R23+0x34] ;  /* 0x0000340017197984 */ /* 0x000f280000000800 */
[----:B------:R-:W5:Y:S04]  /*07f0*/  LDS R29, [R23+0x38] ;  /* 0x00003800171d7984 */ /* 0x000f680000000800 */
[----:B------:R-:W5:Y:S04]  /*0800*/  LDS R17, [R23+0x3c] ;  /* 0x00003c0017117984 */ /* 0x000f680000000800 */
[----:B--2---:R2:W-:Y:S02]  /*0810*/  STG.E desc[UR8][R12.64+0x8], R15 ;  /* 0x0000080f0c007986 */ /* 0x0045e4000c101908 */
[----:B--2---:R-:W-:-:S02]  /*0820*/  IMAD.WIDE.U32 R14, R14, 0x4, R6 ;  /* 0x000000040e0e7825 */ /* 0x004fc400078e0006 */
[----:B0-----:R2:W-:Y:S04]  /*0830*/  STG.E desc[UR8][R12.64+0x4], R27 ;  /* 0x0000041b0c007986 */ /* 0x0015e8000c101908 */
[----:B-1----:R2:W-:Y:S04]  /*0840*/  STG.E desc[UR8][R12.64+0xc], R28 ;  /* 0x00000c1c0c007986 */ /* 0x0025e8000c101908 */
[----:B---3--:R2:W-:Y:S04]  /*0850*/  STG.E desc[UR8][R14.64], R26 ;  /* 0x0000001a0e007986 */ /* 0x0085e8000c101908 */
[----:B----4-:R2:W-:Y:S04]  /*0860*/  STG.E desc[UR8][R14.64+0x4], R25 ;  /* 0x000004190e007986 */ /* 0x0105e8000c101908 */
[----:B-----5:R2:W-:Y:S04]  /*0870*/  STG.E desc[UR8][R14.64+0x8], R29 ;  /* 0x0000081d0e007986 */ /* 0x0205e8000c101908 */
[----:B------:R2:W-:Y:S01]  /*0880*/  STG.E desc[UR8][R14.64+0xc], R17 ;  /* 0x00000c110e007986 */ /* 0x0005e2000c101908 */
[----:B------:R-:W-:Y:S05]  /*0890*/  @!P1 BRA `(.L_x_6) ;  /* 0xfffffffc00509947 */ /* 0x000fea000383ffff */
.L_x_5:
[----:B------:R-:W-:-:S05]  /*08a0*/  IMAD.IADD R6, R18, 0x1, -R19 ;  /* 0x0000000112067824 */ /* 0x000fca00078e0a13 */
[----:B------:R-:W-:-:S13]  /*08b0*/  ISETP.GT.AND P1, PT, R6, 0x4, PT ;  /* 0x000000040600780c */ /* 0x000fda0003f24270 */
[----:B------:R-:W-:Y:S05]  /*08c0*/  @!P1 BRA `(.L_x_7) ;  /* 0x0000000000609947 */ /* 0x000fea0003800000 */
[----:B------:R-:W-:Y:S01]  /*08d0*/  LEA R16, R19, UR4, 0x2 ;  /* 0x0000000413107c11 */ /* 0x000fe2000f8e10ff */
[----:B--2---:R-:W1:Y:S01]  /*08e0*/  LDC.64 R12, c[0x0][0x388] ;  /* 0x0000e200ff0c7b82 */ /* 0x004e620000000a00 */
[----:B------:R-:W-:Y:S01]  /*08f0*/  IADD3 R7, PT, PT, R21, 0x4, RZ ;  /* 0x0000000415077810 */ /* 0x000fe20007ffe0ff */
[----:B------:R-:W-:Y:S01]  /*0900*/  VIADD R19, R19, 0x8 ;  /* 0x0000000813137836 */ /* 0x000fe20000000000 */
[----:B------:R-:W-:Y:S01]  /*0910*/  PLOP3.LUT P0, PT, PT, PT, PT, 0x8, 0x80 ;  /* 0x000000000080781c */ /* 0x000fe20003f0e170 */
[----:B------:R-:W2:Y:S04]  /*0920*/  LDS R29, [R16] ;  /* 0x00000000101d7984 */ /* 0x000ea80000000800 */
[----:B------:R-:W3:Y:S04]  /*0930*/  LDS R15, [R16+0x4] ;  /* 0x00000400100f7984 */ /* 0x000ee80000000800 */
[----:B------:R-:W4:Y:S04]  /*0940*/  LDS R14, [R16+0x8] ;  /* 0x00000800100e7984 */ /* 0x000f280000000800 */
[----:B------:R-:W5:Y:S04]  /*0950*/  LDS R27, [R16+0xc] ;  /* 0x00000c00101b7984 */ /* 0x000f680000000800 */
[----:B------:R-:W0:Y:S04]  /*0960*/  LDS R25, [R16+0x10] ;  /* 0x0000100010197984 */ /* 0x000e280000000800 */
[----:B------:R-:W0:Y:S01]  /*0970*/  LDS R23, [R16+0x14] ;  /* 0x0000140010177984 */ /* 0x000e220000000800 */
[----:B-1----:R-:W-:-:S03]  /*0980*/  IMAD.WIDE.U32 R6, R7, 0x4, R12 ;  /* 0x0000000407067825 */ /* 0x002fc600078e000c */
[----:B------:R-:W1:Y:S01]  /*0990*/  LDS R17, [R16+0x18] ;  /* 0x0000180010117984 */ /* 0x000e620000000800 */
[----:B------:R-:W-:-:S03]  /*09a0*/  IMAD.WIDE.U32 R12, R21, 0x4, R12 ;  /* 0x00000004150c7825 */ /* 0x000fc600078e000c */
[----:B------:R-:W1:Y:S01]  /*09b0*/  LDS R24, [R16+0x1c] ;  /* 0x00001c0010187984 */ /* 0x000e620000000800 */
[----:B------:R-:W-:-:S03]  /*09c0*/  VIADD R21, R21, 0x8 ;  /* 0x0000000815157836 */ /* 0x000fc60000000000 */
[----:B--2---:R2:W-:Y:S04]  /*09d0*/  STG.E desc[UR8][R12.64], R29 ;  /* 0x0000001d0c007986 */ /* 0x0045e8000c101908 */
[----:B---3--:R2:W-:Y:S04]  /*09e0*/  STG.E desc[UR8][R12.64+0x4], R15 ;  /* 0x0000040f0c007986 */ /* 0x0085e8000c101908 */
[----:B----4-:R2:W-:Y:S04]  /*09f0*/  STG.E desc[UR8][R12.64+0x8], R14 ;  /* 0x0000080e0c007986 */ /* 0x0105e8000c101908 */
[----:B-----5:R2:W-:Y:S04]  /*0a00*/  STG.E desc[UR8][R12.64+0xc], R27 ;  /* 0x00000c1b0c007986 */ /* 0x0205e8000c101908 */
[----:B0-----:R2:W-:Y:S04]  /*0a10*/  STG.E desc[UR8][R6.64], R25 ;  /* 0x0000001906007986 */ /* 0x0015e8000c101908 */
[----:B------:R2:W-:Y:S04]  /*0a20*/  STG.E desc[UR8][R6.64+0x4], R23 ;  /* 0x0000041706007986 */ /* 0x0005e8000c101908 */
[----:B-1----:R2:W-:Y:S04]  /*0a30*/  STG.E desc[UR8][R6.64+0x8], R17 ;  /* 0x0000081106007986 */ /* 0x0025e8000c101908 */
[----:B------:R2:W-:Y:S02]  /*0a40*/  STG.E desc[UR8][R6.64+0xc], R24 ;  /* 0x00000c1806007986 */ /* 0x0005e4000c101908 */
.L_x_7:
[----:B------:R-:W-:-:S13]  /*0a50*/  ISETP.EQ.AND P1, PT, R19, R18, PT ;  /* 0x000000121300720c */ /* 0x000fda0003f22270 */
[----:B------:R-:W-:Y:S05]  /*0a60*/  @!P0 BRA P1, `(.L_x_2) ;  /* 0x0000000000388947 */ /* 0x000fea0000800000 */
.L_x_4:
[----:B--2---:R-:W-:Y:S01]  /*0a70*/  LEA R12, R19, UR4, 0x2 ;  /* 0x00000004130c7c11 */ /* 0x004fe2000f8e10ff */
[----:B0---4-:R-:W-:Y:S01]  /*0a80*/  IMAD.WIDE.U32 R6, R21, 0x4, R4 ;  /* 0x0000000415067825 */ /* 0x011fe200078e0004 */
[----:B------:R-:W-:-:S03]  /*0a90*/  IADD3 R19, PT, PT, R19, 0x4, RZ ;  /* 0x0000000413137810 */ /* 0x000fc60007ffe0ff */
[----:B------:R-:W0:Y:S01]  /*0aa0*/  LDS R13, [R12] ;  /* 0x000000000c0d7984 */ /* 0x000e220000000800 */
[----:B------:R-:W-:Y:S01]  /*0ab0*/  ISETP.NE.AND P0, PT, R19, R18, PT ;  /* 0x000000121300720c */ /* 0x000fe20003f05270 */
[----:B------:R-:W-:Y:S02]  /*0ac0*/  VIADD R21, R21, 0x4 ;  /* 0x0000000415157836 */ /* 0x000fe40000000000 */
[----:B------:R-:W1:Y:S04]  /*0ad0*/  LDS R15, [R12+0x4] ;  /* 0x000004000c0f7984 */ /* 0x000e680000000800 */
[----:B------:R-:W2:Y:S04]  /*0ae0*/  LDS R17, [R12+0x8] ;  /* 0x000008000c117984 */ /* 0x000ea80000000800 */
[----:B------:R-:W3:Y:S04]  /*0af0*/  LDS R23, [R12+0xc] ;  /* 0x00000c000c177984 */ /* 0x000ee80000000800 */
[----:B0-----:R4:W-:Y:S04]  /*0b00*/  STG.E desc[UR8][R6.64], R13 ;  /* 0x0000000d06007986 */ /* 0x0019e8000c101908 */
[----:B-1----:R4:W-:Y:S04]  /*0b10*/  STG.E desc[UR8][R6.64+0x4], R15 ;  /* 0x0000040f06007986 */ /* 0x0029e8000c101908 */
[----:B--2---:R4:W-:Y:S04]  /*0b20*/  STG.E desc[UR8][R6.64+0x8], R17 ;  /* 0x0000081106007986 */ /* 0x0049e8000c101908 */
[----:B---3--:R4:W-:Y:S01]  /*0b30*/  STG.E desc[UR8][R6.64+0xc], R23 ;  /* 0x00000c1706007986 */ /* 0x0089e2000c101908 */
[----:B------:R-:W-:Y:S05]  /*0b40*/  @P0 BRA `(.L_x_4) ;  /* 0xfffffffc00c80947 */ /* 0x000fea000383ffff */
.L_x_2:
[----:B------:R-:W-:-:S13]  /*0b50*/  ISETP.GE.AND P0, PT, R22, R9, PT ;  /* 0x000000091600720c */ /* 0x000fda0003f06270 */
[----:B------:R-:W-:Y:S05]  /*0b60*/  @P0 BRA `(.L_x_8) ;  /* 0x0000000400ec0947 */ /* 0x000fea0003800000 */
[C-C-:B0-2---:R-:W-:Y:S01]  /*0b70*/  IMAD.IADD R4, R11.reuse, 0x1, -R22.reuse ;  /* 0x000000010b047824 */ /* 0x145fe200078e0a16 */
[----:B------:R-:W-:Y:S01]  /*0b80*/  IADD3 R5, PT, PT, -R11, R22, RZ ;  /* 0x000000160b057210 */ /* 0x000fe20007ffe1ff */
[----:B------:R-:W-:Y:S02]  /*0b90*/  IMAD.MOV.U32 R19, RZ, RZ, R21 ;  /* 0x000000ffff137224 */ /* 0x000fe400078e0015 */
[----:B------:R-:W-:Y:S01]  /*0ba0*/  IMAD.MOV.U32 R18, RZ, RZ, R22 ;  /* 0x000000ffff127224 */ /* 0x000fe200078e0016 */
[----:B----4-:R-:W-:Y:S02]  /*0bb0*/  LOP3.LUT P1, R6, R4, 0x3, RZ, 0xc0, !PT ;  /* 0x0000000304067812 */ /* 0x010fe4000782c0ff */
[----:B------:R-:W-:-:S11]  /*0bc0*/  ISETP.GT.U32.AND P0, PT, R5, -0x4, PT ;  /* 0xfffffffc0500780c */ /* 0x000fd60003f04070 */
[----:B------:R-:W-:Y:S05]  /*0bd0*/  @!P1 BRA `(.L_x_9) ;  /* 0x0000000000489947 */ /* 0x000fea0003800000 */
[----:B------:R-:W-:Y:S01]  /*0be0*/  LEA R12, R22, UR4, 0x2 ;  /* 0x00000004160c7c11 */ /* 0x000fe2000f8e10ff */
[----:B------:R-:W0:Y:S01]  /*0bf0*/  LDC.64 R4, c[0x0][0x388] ;  /* 0x0000e200ff047b82 */ /* 0x000e220000000a00 */
[----:B------:R-:W-:Y:S01]  /*0c00*/  ISETP.NE.AND P1, PT, R6, 0x1, PT ;  /* 0x000000010600780c */ /* 0x000fe20003f25270 */
[C---:B------:R-:W-:Y:S01]  /*0c10*/  VIADD R19, R21.reuse, 0x1 ;  /* 0x0000000115137836 */ /* 0x040fe20000000000 */
[----:B------:R-:W-:Y:S01]  /*0c20*/  IADD3 R18, PT, PT, R22, 0x1, RZ ;  /* 0x0000000116127810 */ /* 0x000fe20007ffe0ff */
[----:B------:R-:W1:Y:S01]  /*0c30*/  LDS R7, [R12] ;  /* 0x000000000c077984 */ /* 0x000e620000000800 */
[----:B0-----:R-:W-:-:S05]  /*0c40*/  IMAD.WIDE.U32 R4, R21, 0x4, R4 ;  /* 0x0000000415047825 */ /* 0x001fca00078e0004 */
[----:B-1----:R0:W-:Y:S04]  /*0c50*/  STG.E desc[UR8][R4.64], R7 ;  /* 0x0000000704007986 */ /* 0x0021e8000c101908 */
[----:B------:R-:W-:Y:S05]  /*0c60*/  @!P1 BRA `(.L_x_9) ;  /* 0x0000000000249947 */ /* 0x000fea0003800000 */
[----:B------:R-:W-:Y:S01]  /*0c70*/  ISETP.NE.AND P1, PT, R6, 0x2, PT ;  /* 0x000000020600780c */ /* 0x000fe20003f25270 */
[----:B0-----:R-:W0:Y:S01]  /*0c80*/  LDS R7, [R12+0x4] ;  /* 0x000004000c077984 */ /* 0x001e220000000800 */
[----:B------:R-:W-:Y:S01]  /*0c90*/  VIADD R18, R22, 0x2 ;  /* 0x0000000216127836 */ /* 0x000fe20000000000 */
[----:B------:R-:W-:-:S10]  /*0ca0*/  IADD3 R19, PT, PT, R21, 0x2, RZ ;  /* 0x0000000215137810 */ /* 0x000fd40007ffe0ff */
[----:B------:R-:W1:Y:S01]  /*0cb0*/  @P1 LDS R13, [R12+0x8] ;  /* 0x000008000c0d1984 */ /* 0x000e620000000800 */
[----:B------:R-:W-:Y:S02]  /*0cc0*/  @P1 VIADD R18, R22, 0x3 ;  /* 0x0000000316121836 */ /* 0x000fe40000000000 */
[----:B------:R-:W-:Y:S01]  /*0cd0*/  @P1 VIADD R19, R21, 0x3 ;  /* 0x0000000315131836 */ /* 0x000fe20000000000 */
[----:B0-----:R2:W-:Y:S04]  /*0ce0*/  STG.E desc[UR8][R4.64+0x4], R7 ;  /* 0x0000040704007986 */ /* 0x0015e8000c101908 */
[----:B-1----:R2:W-:Y:S02]  /*0cf0*/  @P1 STG.E desc[UR8][R4.64+0x8], R13 ;  /* 0x0000080d04001986 */ /* 0x0025e4000c101908 */
.L_x_9:
[----:B------:R-:W-:Y:S05]  /*0d00*/  @P0 BRA `(.L_x_8) ;  /* 0x0000000400840947 */ /* 0x000fea0003800000 */
[----:B0-2---:R-:W0:Y:S01]  /*0d10*/  LDC.64 R4, c[0x0][0x388] ;  /* 0x0000e200ff047b82 */ /* 0x005e220000000a00 */
[----:B------:R-:W-:-:S13]  /*0d20*/  ISETP.GE.AND P0, PT, R18, R11, PT ;  /* 0x0000000b1200720c */ /* 0x000fda0003f06270 */
[----:B------:R-:W-:Y:S05]  /*0d30*/  @P0 BRA `(.L_x_10) ;  /* 0x0000000400400947 */ /* 0x000fea0003800000 */
[----:B------:R-:W-:Y:S02]  /*0d40*/  IADD3 R6, PT, PT, R11, -R18, RZ ;  /* 0x800000120b067210 */ /* 0x000fe40007ffe0ff */
[----:B------:R-:W-:Y:S02]  /*0d50*/  PLOP3.LUT P0, PT, PT, PT, PT, 0x80, 0x8 ;  /* 0x000000000008781c */ /* 0x000fe40003f0f070 */
[----:B------:R-:W-:-:S13]  /*0d60*/  ISETP.GT.AND P1, PT, R6, 0xc, PT ;  /* 0x0000000c0600780c */ /* 0x000fda0003f24270 */
[----:B------:R-:W-:Y:S05]  /*0d70*/  @!P1 BRA `(.L_x_11) ;  /* 0x0000000000bc9947 */ /* 0x000fea0003800000 */
[----:B------:R-:W1:Y:S01]  /*0d80*/  LDC.64 R6, c[0x0][0x388] ;  /* 0x0000e200ff067b82 */ /* 0x000e620000000a00 */
[----:B------:R-:W-:Y:S01]  /*0d90*/  PLOP3.LUT P0, PT, PT, PT, PT, 0x8, 0x80 ;  /* 0x000000000080781c */ /* 0x000fe20003f0e170 */
[----:B------:R-:W-:-:S12]  /*0da0*/  VIADD R21, R11, 0xfffffff4 ;  /* 0xfffffff40b157836 */ /* 0x000fd80000000000 */
.L_x_12:
[----:B0-----:R-:W-:Y:S01]  /*0db0*/  LEA R16, R18, UR4, 0x2 ;  /* 0x0000000412107c11 */ /* 0x001fe2000f8e10ff */
[----:B-1----:R-:W-:-:S04]  /*0dc0*/  IMAD.WIDE.U32 R14, R19, 0x4, R6 ;  /* 0x00000004130e7825 */ /* 0x002fc800078e0006 */
[----:B------:R-:W1:Y:S01]  /*0dd0*/  LDS R17, [R16+0xc] ;  /* 0x00000c0010117984 */ /* 0x000e620000000800 */
[----:B------:R-:W-:Y:S02]  /*0de0*/  VIADD R13, R19, 0x4 ;  /* 0x00000004130d7836 */ /* 0x000fe40000000000 */
[----:B------:R-:W-:Y:S01]  /*0df0*/  VIADD R18, R18, 0x10 ;  /* 0x0000001012127836 */ /* 0x000fe20000000000 */
[----:B------:R-:W2:Y:S01]  /*0e00*/  LDS R29, [R16] ;  /* 0x00000000101d7984 */ /* 0x000ea20000000800 */
[----:B------:R-:W-:-:S03]  /*0e10*/  IMAD.WIDE.U32 R12, R13, 0x4, R6 ;  /* 0x000000040d0c7825 */ /* 0x000fc600078e0006 */
[----:B------:R-:W3:Y:S01]  /*0e20*/  LDS R22, [R16+0x4] ;  /* 0x0000040010167984 */ /* 0x000ee20000000800 */
[----:B------:R-:W-:-:S03]  /*0e30*/  ISETP.GE.AND P1, PT, R18, R21, PT ;  /* 0x000000151200720c */ /* 0x000fc60003f26270 */
[----:B------:R-:W4:Y:S04]  /*0e40*/  LDS R24, [R16+0x8] ;  /* 0x0000080010187984 */ /* 0x000f280000000800 */
[----:B------:R-:W5:Y:S04]  /*0e50*/  LDS R23, [R16+0x10] ;  /* 0x0000100010177984 */ /* 0x000f680000000800 */
[----:B------:R-:W0:Y:S04]  /*0e60*/  LDS R25, [R16+0x14] ;  /* 0x0000140010197984 */ /* 0x000e280000000800 */
[----:B------:R-:W0:Y:S04]  /*0e70*/  LDS R27, [R16+0x18] ;  /* 0x00001800101b7984 */ /* 0x000e280000000800 */
[----:B------:R-:W0:Y:S04]  /*0e80*/  LDS R26, [R16+0x1c] ;  /* 0x00001c00101a7984 */ /* 0x000e280000000800 */
[----:B------:R-:W-:Y:S04]  /*0e90*/  LDS R28, [R16+0x20] ;  /* 0x00002000101c7984 */ /* 0x000fe80000000800 */
[----:B-1----:R-:W-:Y:S04]  /*0ea0*/  STG.E desc[UR8][R14.64+0xc], R17 ;  /* 0x00000c110e007986 */ /* 0x002fe8000c101908 */
[----:B------:R-:W1:Y:S04]  /*0eb0*/  LDS R17, [R16+0x24] ;  /* 0x0000240010117984 */ /* 0x000e680000000800 */
[----:B--2---:R-:W-:Y:S04]  /*0ec0*/  STG.E desc[UR8][R14.64], R29 ;  /* 0x0000001d0e007986 */ /* 0x004fe8000c101908 */
[----:B---3--:R-:W-:Y:S04]  /*0ed0*/  STG.E desc[UR8][R14.64+0x4], R22 ;  /* 0x000004160e007986 */ /* 0x008fe8000c101908 */
[----:B----4-:R2:W-:Y:S04]  /*0ee0*/  STG.E desc[UR8][R14.64+0x8], R24 ;  /* 0x000008180e007986 */ /* 0x0105e8000c101908 */
[----:B-----5:R-:W-:Y:S04]  /*0ef0*/  STG.E desc[UR8][R12.64], R23 ;  /* 0x000000170c007986 */ /* 0x020fe8000c101908 */
[----:B0-----:R-:W-:Y:S04]  /*0f00*/  STG.E desc[UR8][R12.64+0x4], R25 ;  /* 0x000004190c007986 */ /* 0x001fe8000c101908 */
[----:B------:R-:W-:Y:S01]  /*0f10*/  STG.E desc[UR8][R12.64+0x8], R27 ;  /* 0x0000081b0c007986 */ /* 0x000fe2000c101908 */
[----:B--2---:R-:W-:-:S03]  /*0f20*/  IADD3 R15, PT, PT, R19, 0x8, RZ ;  /* 0x00000008130f7810 */ /* 0x004fc60007ffe0ff */
[----:B------:R-:W0:Y:S02]  /*0f30*/  LDS R23, [R16+0x28] ;  /* 0x0000280010177984 */ /* 0x000e240000000800 */
[----:B------:R-:W-:Y:S02]  /*0f40*/  IMAD.WIDE.U32 R14, R15, 0x4, R6 ;  /* 0x000000040f0e7825 */ /* 0x000fe400078e0006 */
[----:B------:R-:W2:Y:S04]  /*0f50*/  LDS R25, [R16+0x2c] ;  /* 0x00002c0010197984 */ /* 0x000ea80000000800 */
[----:B------:R-:W3:Y:S04]  /*0f60*/  LDS R27, [R16+0x30] ;  /* 0x00003000101b7984 */ /* 0x000ee80000000800 */
[----:B------:R-:W4:Y:S04]  /*0f70*/  LDS R29, [R16+0x34] ;  /* 0x00003400101d7984 */ /* 0x000f280000000800 */
[----:B------:R-:W5:Y:S04]  /*0f80*/  LDS R22, [R16+0x38] ;  /* 0x0000380010167984 */ /* 0x000f680000000800 */
[----:B------:R-:W5:Y:S04]  /*0f90*/  LDS R24, [R16+0x3c] ;  /* 0x00003c0010187984 */ /* 0x000f680000000800 */
[----:B------:R0:W-:Y:S04]  /*0fa0*/  STG.E desc[UR8][R12.64+0xc], R26 ;  /* 0x00000c1a0c007986 */ /* 0x0001e8000c101908 */
[----:B-1----:R1:W-:Y:S04]  /*0fb0*/  STG.E desc[UR8][R14.64+0x4], R17 ;  /* 0x000004110e007986 */ /* 0x0023e8000c101908 */
[----:B------:R2:W-:Y:S01]  /*0fc0*/  STG.E desc[UR8][R14.64], R28 ;  /* 0x0000001c0e007986 */ /* 0x0005e2000c101908 */
[C---:B0-----:R-:W-:Y:S01]  /*0fd0*/  VIADD R26, R19.reuse, 0xc ;  /* 0x0000000c131a7836 */ /* 0x041fe20000000000 */
[----:B------:R-:W-:-:S03]  /*0fe0*/  IADD3 R19, PT, PT, R19, 0x10, RZ ;  /* 0x0000001013137810 */ /* 0x000fc60007ffe0ff */
[----:B-1----:R-:W-:Y:S01]  /*0ff0*/  IMAD.WIDE.U32 R16, R26, 0x4, R6 ;  /* 0x000000041a107825 */ /* 0x002fe200078e0006 */
[----:B------:R0:W-:Y:S04]  /*1000*/  STG.E desc[UR8][R14.64+0x8], R23 ;  /* 0x000008170e007986 */ /* 0x0001e8000c101908 */
[----:B--2---:R0:W-:Y:S04]  /*1010*/  STG.E desc[UR8][R14.64+0xc], R25 ;  /* 0x00000c190e007986 */ /* 0x0041e8000c101908 */
[----:B---3--:R0:W-:Y:S04]  /*1020*/  STG.E desc[UR8][R16.64], R27 ;  /* 0x0000001b10007986 */ /* 0x0081e8000c101908 */
[----:B----4-:R0:W-:Y:S04]  /*1030*/  STG.E desc[UR8][R16.64+0x4], R29 ;  /* 0x0000041d10007986 */ /* 0x0101e8000c101908 */
[----:B-----5:R0:W-:Y:S04]  /*1040*/  STG.E desc[UR8][R16.64+0x8], R22 ;  /* 0x0000081610007986 */ /* 0x0201e8000c101908 */
[----:B------:R0:W-:Y:S01]  /*1050*/  STG.E desc[UR8][R16.64+0xc], R24 ;  /* 0x00000c1810007986 */ /* 0x0001e2000c101908 */
[----:B------:R-:W-:Y:S05]  /*1060*/  @!P1 BRA `(.L_x_12) ;  /* 0xfffffffc00509947 */ /* 0x000fea000383ffff */
.L_x_11:
[----:B------:R-:W-:-:S05]  /*1070*/  IMAD.IADD R6, R11, 0x1, -R18 ;  /* 0x000000010b067824 */ /* 0x000fca00078e0a12 */
[----:B------:R-:W-:-:S13]  /*1080*/  ISETP.GT.AND P1, PT, R6, 0x4, PT ;  /* 0x000000040600780c */ /* 0x000fda0003f24270 */
[----:B------:R-:W-:Y:S05]  /*1090*/  @!P1 BRA `(.L_x_13) ;  /* 0x0000000000609947 */ /* 0x000fea0003800000 */
[C---:B0-----:R-:W-:Y:S01]  /*10a0*/  LEA R14, R18.reuse, UR4, 0x2 ;  /* 0x00000004120e7c11 */ /* 0x041fe2000f8e10ff */
[----:B------:R-:W0:Y:S01]  /*10b0*/  LDC.64 R12, c[0x0][0x388] ;  /* 0x0000e200ff0c7b82 */ /* 0x000e220000000a00 */
[----:B------:R-:W-:Y:S01]  /*10c0*/  VIADD R25, R19, 0x4 ;  /* 0x0000000413197836 */ /* 0x000fe20000000000 */
[----:B------:R-:W-:Y:S02]  /*10d0*/  PLOP3.LUT P0, PT, PT, PT, PT, 0x8, 0x80 ;  /* 0x000000000080781c */ /* 0x000fe40003f0e170 */
[----:B------:R-:W1:Y:S01]  /*10e0*/  LDS R15, [R14] ;  /* 0x000000000e0f7984 */ /* 0x000e620000000800 */
[----:B------:R-:W-:-:S03]  /*10f0*/  IADD3 R18, PT, PT, R18, 0x8, RZ ;  /* 0x0000000812127810 */ /* 0x000fc60007ffe0ff */
[----:B------:R-:W2:Y:S04]  /*1100*/  LDS R17, [R14+0x4] ;  /* 0x000004000e117984 */ /* 0x000ea80000000800 */
[----:B------:R-:W3:Y:S04]  /*1110*/  LDS R21, [R14+0x8] ;  /* 0x000008000e157984 */ /* 0x000ee80000000800 */
[----:B------:R-:W4:Y:S04]  /*1120*/  LDS R23, [R14+0xc] ;  /* 0x00000c000e177984 */ /* 0x000f280000000800 */
[----:B------:R-:W5:Y:S04]  /*1130*/  LDS R27, [R14+0x10] ;  /* 0x000010000e1b7984 */ /* 0x000f680000000800 */
[----:B------:R-:W5:Y:S01]  /*1140*/  LDS R29, [R14+0x14] ;  /* 0x000014000e1d7984 */ /* 0x000f620000000800 */
[----:B0-----:R-:W-:-:S03]  /*1150*/  IMAD.WIDE.U32 R6, R19, 0x4, R12 ;  /* 0x0000000413067825 */ /* 0x001fc600078e000c */
[----:B------:R-:W0:Y:S01]  /*1160*/  LDS R16, [R14+0x18] ;  /* 0x000018000e107984 */ /* 0x000e220000000800 */
[----:B------:R-:W-:-:S03]  /*1170*/  IMAD.WIDE.U32 R12, R25, 0x4, R12 ;  /* 0x00000004190c7825 */ /* 0x000fc600078e000c */
[----:B------:R-:W0:Y:S01]  /*1180*/  LDS R22, [R14+0x1c] ;  /* 0x00001c000e167984 */ /* 0x000e220000000800 */
[----:B------:R-:W-:-:S03]  /*1190*/  VIADD R19, R19, 0x8 ;  /* 0x0000000813137836 */ /* 0x000fc60000000000 */
[----:B-1----:R1:W-:Y:S04]  /*11a0*/  STG.E desc[UR8][R6.64], R15 ;  /* 0x0000000f06007986 */ /* 0x0023e8000c101908 */
[----:B--2---:R1:W-:Y:S04]  /*11b0*/  STG.E desc[UR8][R6.64+0x4], R17 ;  /* 0x0000041106007986 */ /* 0x0043e8000c101908 */
[----:B---3--:R1:W-:Y:S04]  /*11c0*/  STG.E desc[UR8][R6.64+0x8], R21 ;  /* 0x0000081506007986 */ /* 0x0083e8000c101908 */
[----:B----4-:R1:W-:Y:S04]  /*11d0*/  STG.E desc[UR8][R6.64+0xc], R23 ;  /* 0x00000c1706007986 */ /* 0x0103e8000c101908 */
[----:B-----5:R1:W-:Y:S04]  /*11e0*/  STG.E desc[UR8][R12.64], R27 ;  /* 0x0000001b0c007986 */ /* 0x0203e8000c101908 */
[----:B------:R1:W-:Y:S04]  /*11f0*/  STG.E desc[UR8][R12.64+0x4], R29 ;  /* 0x0000041d0c007986 */ /* 0x0003e8000c101908 */
[----:B0-----:R1:W-:Y:S04]  /*1200*/  STG.E desc[UR8][R12.64+0x8], R16 ;  /* 0x000008100c007986 */ /* 0x0013e8000c101908 */
[----:B------:R1:W-:Y:S02]  /*1210*/  STG.E desc[UR8][R12.64+0xc], R22 ;  /* 0x00000c160c007986 */ /* 0x0003e4000c101908 */
.L_x_13:
[----:B------:R-:W-:-:S13]  /*1220*/  ISETP.EQ.AND P1, PT, R18, R11, PT ;  /* 0x0000000b1200720c */ /* 0x000fda0003f22270 */
[----:B------:R-:W-:Y:S05]  /*1230*/  @!P0 BRA P1, `(.L_x_8) ;  /* 0x0000000000388947 */ /* 0x000fea0000800000 */
.L_x_10:
[C---:B-1----:R-:W-:Y:S01]  /*1240*/  LEA R12, R18.reuse, UR4, 0x2 ;  /* 0x00000004120c7c11 */ /* 0x042fe2000f8e10ff */
[----:B------:R-:W-:Y:S02]  /*1250*/  VIADD R18, R18, 0x4 ;  /* 0x0000000412127836 */ /* 0x000fe40000000000 */
[C---:B0-----:R-:W-:Y:S01]  /*1260*/  IMAD.WIDE.U32 R6, R19.reuse, 0x4, R4 ;  /* 0x0000000413067825 */ /* 0x041fe200078e0004 */
[----:B------:R-:W-:Y:S01]  /*1270*/  IADD3 R19, PT, PT, R19, 0x4, RZ ;  /* 0x0000000413137810 */ /* 0x000fe20007ffe0ff */
[----:B------:R-:W0:Y:S01]  /*1280*/  LDS R13, [R12] ;  /* 0x000000000c0d7984 */ /* 0x000e220000000800 */
[----:B------:R-:W-:-:S03]  /*1290*/  ISETP.NE.AND P0, PT, R18, R11, PT ;  /* 0x0000000b1200720c */ /* 0x000fc60003f05270 */
        /* <DEDUP_REMOVED lines=8> */
.L_x_8:
[----:B------:R-:W-:-:S13]  /*1320*/  ISETP.GT.U32.AND P0, PT, R10, 0x40, PT ;  /* 0x000000400a00780c */ /* 0x000fda0003f04070 */
[----:B------:R-:W-:Y:S05]  /*1330*/  @P0 BRA `(.L_x_14) ;  /* 0x0000000000e00947 */ /* 0x000fea0003800000 */
[----:B------:R-:W-:-:S13]  /*1340*/  ISETP.GE.U32.AND P2, PT, R10, R9, PT ;  /* 0x000000090a00720c */ /* 0x000fda0003f46070 */
[----:B0-2---:R-:W0:Y:S02]  /*1350*/  @P2 LDC.64 R4, c[0x0][0x388] ;  /* 0x0000e200ff042b82 */ /* 0x005e240000000a00 */
[----:B0-----:R-:W-:-:S06]  /*1360*/  @P2 IMAD.WIDE.U32 R4, R10, 0x4, R4 ;  /* 0x000000040a042825 */ /* 0x001fcc00078e0004 */
[----:B------:R-:W2:Y:S01]  /*1370*/  @P2 LDG.E R4, desc[UR8][R4.64] ;  /* 0x0000000804042981 */ /* 0x000ea2000c1e1900 */
[C---:B-1--4-:R-:W-:Y:S01]  /*1380*/  @P2 LEA R7, R10.reuse, UR4, 0x2 ;  /* 0x000000040a072c11 */ /* 0x052fe2000f8e10ff */
[----:B------:R-:W-:Y:S01]  /*1390*/  @P2 VIADD R10, R10, 0x1 ;  /* 0x000000010a0a2836 */ /* 0x000fe20000000000 */
[----:B------:R-:W-:-:S03]  /*13a0*/  PLOP3.LUT P0, PT, P2, PT, PT, 0x8, 0x80 ;  /* 0x000000000080781c */ /* 0x000fc6000170e170 */
[C---:B------:R-:W-:Y:S01]  /*13b0*/  IMAD.IADD R6, R9.reuse, 0x1, -R10 ;  /* 0x0000000109067824 */ /* 0x040fe200078e0a0a */
[----:B------:R-:W-:-:S04]  /*13c0*/  ISETP.GT.U32.AND P1, PT, R9, R10, PT ;  /* 0x0000000a0900720c */ /* 0x000fc80003f24070 */
[----:B------:R-:W-:Y:S01]  /*13d0*/  ISETP.LE.U32.OR P1, PT, R6, 0x3, !P1 ;  /* 0x000000030600780c */ /* 0x000fe20004f23470 */
[----:B--2---:R0:W-:-:S12]  /*13e0*/  @P2 STS [R7], R4 ;  /* 0x0000000407002388 */ /* 0x0041d80000000800 */
[----:B------:R-:W-:Y:S05]  /*13f0*/  @P1 BRA `(.L_x_15) ;  /* 0x0000000000581947 */ /* 0x000fea0003800000 */
[----:B0-----:R-:W0:Y:S01]  /*1400*/  LDC.64 R4, c[0x0][0x388] ;  /* 0x0000e200ff047b82 */ /* 0x001e220000000a00 */
[----:B------:R-:W-:Y:S02]  /*1410*/  PLOP3.LUT P0, PT, PT, PT, PT, 0x8, 0x80 ;  /* 0x000000000080781c */ /* 0x000fe40003f0e170 */
[----:B------:R-:W-:-:S11]  /*1420*/  IADD3 R19, PT, PT, R9, -0x3, RZ ;  /* 0xfffffffd09137810 */ /* 0x000fd60007ffe0ff */
.L_x_16:
[C---:B------:R-:W-:Y:S01]  /*1430*/  IADD3 R17, PT, PT, R10.reuse, 0x3, RZ ;  /* 0x000000030a117810 */ /* 0x040fe20007ffe0ff */
[C---:B------:R-:W-:Y:S02]  /*1440*/  VIADD R13, R10.reuse, 0x1 ;  /* 0x000000010a0d7836 */ /* 0x040fe40000000000 */
[C---:B------:R-:W-:Y:S02]  /*1450*/  VIADD R15, R10.reuse, 0x2 ;  /* 0x000000020a0f7836 */ /* 0x040fe40000000000 */
[----:B01----:R-:W-:-:S04]  /*1460*/  IMAD.WIDE.U32 R6, R10, 0x4, R4 ;  /* 0x000000040a067825 */ /* 0x003fc800078e0004 */
[--C-:B------:R-:W-:Y:S02]  /*1470*/  IMAD.WIDE.U32 R12, R13, 0x4, R4.reuse ;  /* 0x000000040d0c7825 */ /* 0x100fe400078e0004 */
[----:B------:R-:W2:Y:S02]  /*1480*/  LDG.E R6, desc[UR8][R6.64] ;  /* 0x0000000806067981 */ /* 0x000ea4000c1e1900 */
[--C-:B------:R-:W-:Y:S02]  /*1490*/  IMAD.WIDE.U32 R14, R15, 0x4, R4.reuse ;  /* 0x000000040f0e7825 */ /* 0x100fe400078e0004 */
[----:B------:R-:W3:Y:S02]  /*14a0*/  LDG.E R12, desc[UR8][R12.64] ;  /* 0x000000080c0c7981 */ /* 0x000ee4000c1e1900 */
[----:B------:R-:W-:Y:S02]  /*14b0*/  IMAD.WIDE.U32 R16, R17, 0x4, R4 ;  /* 0x0000000411107825 */ /* 0x000fe400078e0004 */
[----:B------:R-:W4:Y:S04]  /*14c0*/  LDG.E R14, desc[UR8][R14.64] ;  /* 0x000000080e0e7981 */ /* 0x000f28000c1e1900 */
[----:B------:R-:W5:Y:S01]  /*14d0*/  LDG.E R16, desc[UR8][R16.64] ;  /* 0x0000000810107981 */ /* 0x000f62000c1e1900 */
[C---:B------:R-:W-:Y:S01]  /*14e0*/  LEA R11, R10.reuse, UR4, 0x2 ;  /* 0x000000040a0b7c11 */ /* 0x040fe2000f8e10ff */
[----:B------:R-:W-:-:S05]  /*14f0*/  VIADD R10, R10, 0x4 ;  /* 0x000000040a0a7836 */ /* 0x000fca0000000000 */
[----:B------:R-:W-:Y:S01]  /*1500*/  ISETP.GE.U32.AND P1, PT, R10, R19, PT ;  /* 0x000000130a00720c */ /* 0x000fe20003f26070 */
[----:B--2---:R1:W-:Y:S04]  /*1510*/  STS [R11], R6 ;  /* 0x000000060b007388 */ /* 0x0043e80000000800 */
[----:B---3--:R1:W-:Y:S04]  /*1520*/  STS [R11+0x4], R12 ;  /* 0x0000040c0b007388 */ /* 0x0083e80000000800 */
[----:B----4-:R1:W-:Y:S04]  /*1530*/  STS [R11+0x8], R14 ;  /* 0x0000080e0b007388 */ /* 0x0103e80000000800 */
[----:B-----5:R1:W-:Y:S01]  /*1540*/  STS [R11+0xc], R16 ;  /* 0x00000c100b007388 */ /* 0x0203e20000000800 */
[----:B------:R-:W-:Y:S05]  /*1550*/  @!P1 BRA `(.L_x_16) ;  /* 0xfffffffc00b49947 */ /* 0x000fea000383ffff */
.L_x_15:
[C---:B0-----:R-:W-:Y:S01]  /*1560*/  IMAD.IADD R4, R9.reuse, 0x1, -R10 ;  /* 0x0000000109047824 */ /* 0x041fe200078e0a0a */
[----:B------:R-:W-:-:S04]  /*1570*/  ISETP.GT.U32.AND P1, PT, R9, R10, PT ;  /* 0x0000000a0900720c */ /* 0x000fc80003f24070 */
[----:B------:R-:W-:-:S13]  /*1580*/  ISETP.LE.U32.OR P1, PT, R4, 0x1, !P1 ;  /* 0x000000010400780c */ /* 0x000fda0004f23470 */
[----:B------:R-:W-:Y:S05]  /*1590*/  @P1 BRA `(.L_x_17) ;  /* 0x00000000002c1947 */ /* 0x000fea0003800000 */
[----:B------:R-:W0:Y:S01]  /*15a0*/  LDC.64 R4, c[0x0][0x388] ;  /* 0x0000e200ff047b82 */ /* 0x000e220000000a00 */
[C---:B-1----:R-:W-:Y:S01]  /*15b0*/  IADD3 R11, PT, PT, R10.reuse, 0x1, RZ ;  /* 0x000000010a0b7810 */ /* 0x042fe20007ffe0ff */
[----:B0-----:R-:W-:-:S04]  /*15c0*/  IMAD.WIDE.U32 R6, R10, 0x4, R4 ;  /* 0x000000040a067825 */ /* 0x001fc800078e0004 */
[----:B------:R-:W-:Y:S02]  /*15d0*/  IMAD.WIDE.U32 R4, R11, 0x4, R4 ;  /* 0x000000040b047825 */ /* 0x000fe400078e0004 */
[----:B------:R-:W2:Y:S04]  /*15e0*/  LDG.E R6, desc[UR8][R6.64] ;  /* 0x0000000806067981 */ /* 0x000ea8000c1e1900 */
[----:B------:R-:W3:Y:S01]  /*15f0*/  LDG.E R4, desc[UR8][R4.64] ;  /* 0x0000000804047981 */ /* 0x000ee2000c1e1900 */
[C---:B------:R-:W-:Y:S01]  /*1600*/  LEA R11, R10.reuse, UR4, 0x2 ;  /* 0x000000040a0b7c11 */ /* 0x040fe2000f8e10ff */
[----:B------:R-:W-:Y:S01]  /*1610*/  VIADD R10, R10, 0x2 ;  /* 0x000000020a0a7836 */ /* 0x000fe20000000000 */
[----:B------:R-:W-:-:S03]  /*1620*/  PLOP3.LUT P0, PT, PT, PT, PT, 0x8, 0x80 ;  /* 0x000000000080781c */ /* 0x000fc60003f0e170 */
[----:B--2---:R0:W-:Y:S04]  /*1630*/  STS [R11], R6 ;  /* 0x000000060b007388 */ /* 0x0041e80000000800 */
[----:B---3--:R0:W-:Y:S06]  /*1640*/  STS [R11+0x4], R4 ;  /* 0x000004040b007388 */ /* 0x0081ec0000000800 */
.L_x_17:
[----:B------:R-:W-:-:S13]  /*1650*/  ISETP.LT.U32.OR P0, PT, R10, R9, P0 ;  /* 0x000000090a00720c */ /* 0x000fda0000701470 */
[----:B------:R-:W-:Y:S05]  /*1660*/  @!P0 BRA `(.L_x_14) ;  /* 0x0000000000148947 */ /* 0x000fea0003800000 */
[----:B0-----:R-:W0:Y:S02]  /*1670*/  LDC.64 R4, c[0x0][0x388] ;  /* 0x0000e200ff047b82 */ /* 0x001e240000000a00 */
[----:B0-----:R-:W-:-:S06]  /*1680*/  IMAD.WIDE.U32 R4, R10, 0x4, R4 ;  /* 0x000000040a047825 */ /* 0x001fcc00078e0004 */
[----:B------:R-:W2:Y:S01]  /*1690*/  LDG.E R4, desc[UR8][R4.64] ;  /* 0x0000000804047981 */ /* 0x000ea2000c1e1900 */
[----:B------:R-:W-:-:S05]  /*16a0*/  LEA R7, R10, UR4, 0x2 ;  /* 0x000000040a077c11 */ /* 0x000fca000f8e10ff */
[----:B--2---:R3:W-:Y:S02]  /*16b0*/  STS [R7], R4 ;  /* 0x0000000407007388 */ /* 0x0047e40000000800 */
.L_x_14:
[----:B------:R-:W-:Y:S01]  /*16c0*/  VIADD R18, R8, UR5 ;  /* 0x0000000508127c36 */ /* 0x000fe20008000000 */
[----:B------:R-:W-:-:S03]  /*16d0*/  IADD3 R20, PT, PT, R20, 0x1, RZ ;  /* 0x0000000114147810 */ /* 0x000fc60007ffe0ff */
[C---:B01----:R-:W-:Y:S01]  /*16e0*/  VIADD R11, R18.reuse, UR5 ;  /* 0x00000005120b7c36 */ /* 0x043fe20008000000 */
[----:B------:R-:W-:-:S13]  /*16f0*/  ISETP.GT.U32.AND P0, PT, R18, 0x40, PT ;  /* 0x000000401200780c */ /* 0x000fda0003f04070 */
[----:B------:R-:W-:Y:S05]  /*1700*/  @!P0 BRA `(.L_x_18) ;  /* 0xffffffe8008c8947 */ /* 0x000fea000383ffff */
[----:B------:R-:W-:Y:S01]  /*1710*/  BAR.SYNC.DEFER_BLOCKING 0x0 ;  /* 0x0000000000007b1d */ /* 0x000fe20000010000 */
[----:B------:R-:W-:-:S05]  /*1720*/  UISETP.GE.U32.AND UP0, UPT, UR5, 0x20, UPT ;  /* 0x000000200500788c */ /* 0x000fca000bf06070 */
[----:B------:R-:W-:-:S04]  /*1730*/  UMOV UR5, UR6 ;  /* 0x0000000600057c82 */ /* 0x000fc80008000000 */
[----:B------:R-:W-:Y:S05]  /*1740*/  BRA.U !UP0, `(.L_x_19) ;  /* 0xffffffe908607547 */ /* 0x000fea000b83ffff */
[----:B--2---:R-:W0:Y:S04]  /*1750*/  LDS R5, [R0] ;  /* 0x0000000000057984 */ /* 0x004e280000000800 */
[----:B0-----:R-:W-:Y:S01]  /*1760*/  STG.E desc[UR8][R2.64], R5 ;  /* 0x0000000502007986 */ /* 0x001fe2000c101908 */
[----:B------:R-:W-:Y:S05]  /*1770*/  EXIT ;  /* 0x000000000000794d */ /* 0x000fea0003800000 */
.L_x_20:
[----:B------:R-:W-:-:S00]  /*1780*/  BRA `(.L_x_20) ;  /* 0xfffffffc00fc7947 */ /* 0x000fc0000383ffff */
[----:B------:R-:W-:-:S00]  /*1790*/  NOP ;  /* 0x0000000000007918 */ /* 0x000fc00000000000 */
        /* <DEDUP_REMOVED lines=14> */
.L_x_21:


//--------------------- .nv.shared._Z9MergeSortPiS_ --------------------------
	.section	.nv.shared._Z9MergeSortPiS_,"aw",@nobits
	.sectionflags	@""
	.align	16
	.zero		1024


//--------------------- .nv.shared.reserved.0     --------------------------
	.section	.nv.shared.reserved.0,"aw",@nobits
	.weak		__nv_reservedSMEM_offset_0_alias
	.size		__nv_reservedSMEM_offset_0_alias, 0, 64
	.other		__nv_reservedSMEM_offset_0_alias,@"STO_CUDA_RESERVED_SHARED STV_DEFAULT"
__nv_reservedSMEM_offset_0_alias:
	.zero		0
	.zero		64


//--------------------- .nv.constant0._Z9MergeSortPiS_ --------------------------
	.section	.nv.constant0._Z9MergeSortPiS_,"a",@progbits
	.sectionflags	@""
	.align	4
.nv.constant0._Z9MergeSortPiS_:
	.zero		912


//--------------------- SYMBOLS --------------------------

	.type		.nv.reservedSmem.offset0,@object
	.size		.nv.reservedSmem.offset0,0x4
	.type		.nv.reservedSmem.cap,@object
	.size		.nv.reservedSmem.cap,0x4
